//
// Generated by NVIDIA NVVM Compiler
//
// Compiler Build ID: CL-36424714
// Cuda compilation tools, release 13.0, V13.0.88
// Based on NVVM 20.0.0
//

.version 9.0
.target sm_100
.address_size 64

	// .globl	_Z9exchange6PfS_fffiiiiii

.visible .entry _Z9exchange6PfS_fffiiiiii(
	.param .u64 .ptr .align 1 _Z9exchange6PfS_fffiiiiii_param_0,
	.param .u64 .ptr .align 1 _Z9exchange6PfS_fffiiiiii_param_1,
	.param .f32 _Z9exchange6PfS_fffiiiiii_param_2,
	.param .f32 _Z9exchange6PfS_fffiiiiii_param_3,
	.param .f32 _Z9exchange6PfS_fffiiiiii_param_4,
	.param .u32 _Z9exchange6PfS_fffiiiiii_param_5,
	.param .u32 _Z9exchange6PfS_fffiiiiii_param_6,
	.param .u32 _Z9exchange6PfS_fffiiiiii_param_7,
	.param .u32 _Z9exchange6PfS_fffiiiiii_param_8,
	.param .u32 _Z9exchange6PfS_fffiiiiii_param_9,
	.param .u32 _Z9exchange6PfS_fffiiiiii_param_10
)
{
	.reg .pred 	%p<29>;
	.reg .b32 	%r<176>;
	.reg .b32 	%f<62>;
	.reg .b64 	%rd<48>;

	ld.param.u64 	%rd3, [_Z9exchange6PfS_fffiiiiii_param_0];
	ld.param.u64 	%rd4, [_Z9exchange6PfS_fffiiiiii_param_1];
	ld.param.f32 	%f2, [_Z9exchange6PfS_fffiiiiii_param_4];
	ld.param.u32 	%r62, [_Z9exchange6PfS_fffiiiiii_param_5];
	ld.param.u32 	%r63, [_Z9exchange6PfS_fffiiiiii_param_6];
	ld.param.u32 	%r64, [_Z9exchange6PfS_fffiiiiii_param_7];
	ld.param.u32 	%r65, [_Z9exchange6PfS_fffiiiiii_param_8];
	ld.param.u32 	%r66, [_Z9exchange6PfS_fffiiiiii_param_9];
	ld.param.u32 	%r68, [_Z9exchange6PfS_fffiiiiii_param_10];
	cvta.to.global.u64 	%rd1, %rd3;
	cvta.to.global.u64 	%rd2, %rd4;
	mov.u32 	%r69, %ctaid.x;
	mov.u32 	%r70, %ntid.x;
	mul.lo.s32 	%r1, %r69, %r70;
	mov.u32 	%r2, %tid.x;
	add.s32 	%r3, %r1, %r2;
	mov.u32 	%r71, %ctaid.y;
	mov.u32 	%r72, %ntid.y;
	mov.u32 	%r73, %tid.y;
	mad.lo.s32 	%r74, %r71, %r72, %r73;
	setp.ge.s32 	%p1, %r3, %r66;
	setp.ge.s32 	%p2, %r74, %r68;
	or.pred  	%p3, %p1, %p2;
	setp.lt.s32 	%p4, %r65, 1;
	or.pred  	%p5, %p3, %p4;
	@%p5 bra 	$L__BB0_6;
	mul.lo.s32 	%r5, %r68, %r66;
	mul.lo.s32 	%r6, %r68, %r3;
	add.s32 	%r7, %r6, %r74;
	add.s32 	%r76, %r65, -1;
	mad.lo.s32 	%r8, %r5, %r76, %r7;
	add.s32 	%r9, %r3, 1;
	add.s32 	%r162, %r74, 1;
	setp.eq.s32 	%p6, %r65, 1;
	mov.b32 	%r175, 0;
	@%p6 bra 	$L__BB0_4;
	add.s32 	%r173, %r7, 1;
	add.s32 	%r78, %r2, %r66;
	add.s32 	%r79, %r78, %r1;
	mul.lo.s32 	%r80, %r68, %r79;
	add.s32 	%r161, %r80, 1;
	add.s32 	%r172, %r161, %r74;
	shl.b32 	%r81, %r66, 1;
	add.s32 	%r82, %r3, %r81;
	mad.lo.s32 	%r171, %r68, %r82, %r74;
	sub.s32 	%r83, %r3, %r66;
	mad.lo.s32 	%r170, %r68, %r83, %r74;
	add.s32 	%r159, %r80, %r68;
	add.s32 	%r169, %r74, %r159;
	mul.lo.s32 	%r158, %r68, %r9;
	add.s32 	%r168, %r74, %r158;
	add.s32 	%r84, %r79, -1;
	mad.lo.s32 	%r167, %r68, %r84, %r74;
	add.s32 	%r85, %r3, -1;
	mad.lo.s32 	%r166, %r68, %r85, %r74;
	add.s32 	%r86, %r81, -1;
	mad.lo.s32 	%r165, %r68, %r86, %r74;
	add.s32 	%r87, %r66, -1;
	mad.lo.s32 	%r164, %r68, %r87, %r74;
	add.s32 	%r163, %r74, %r5;
	add.s32 	%r160, %r6, 1;
	mov.b32 	%r174, 0;
	mul.wide.s32 	%rd20, %r5, 4;
$L__BB0_3:
	ld.param.f32 	%f60, [_Z9exchange6PfS_fffiiiiii_param_3];
	add.s32 	%r88, %r74, 1;
	setp.lt.u32 	%p7, %r88, %r68;
	setp.eq.s32 	%p8, %r64, 0;
	setp.eq.s32 	%p9, %r74, 0;
	add.s32 	%r89, %r3, 1;
	setp.lt.s32 	%p10, %r89, %r66;
	setp.eq.s32 	%p11, %r63, 0;
	setp.gt.s32 	%p12, %r3, 0;
	setp.eq.s32 	%p13, %r62, 0;
	add.s32 	%r90, %r160, -1;
	add.s32 	%r91, %r173, -1;
	mul.wide.s32 	%rd5, %r91, 4;
	add.s64 	%rd6, %rd2, %rd5;
	ld.global.f32 	%f3, [%rd6];
	setp.eq.s32 	%p14, %r174, 0;
	selp.b32 	%r92, %r91, %r8, %p13;
	selp.b32 	%r93, %r92, %r170, %p14;
	mul.wide.s32 	%rd7, %r93, 4;
	add.s64 	%rd8, %rd2, %rd7;
	ld.global.f32 	%f4, [%rd8];
	add.s32 	%r94, %r174, 1;
	setp.lt.s32 	%p15, %r94, %r65;
	add.s32 	%r95, %r172, -1;
	selp.b32 	%r96, %r91, %r7, %p13;
	selp.b32 	%r97, %r95, %r96, %p15;
	mul.wide.s32 	%rd9, %r97, 4;
	add.s64 	%rd10, %rd2, %rd9;
	ld.global.f32 	%f5, [%rd10];
	sub.f32 	%f6, %f4, %f3;
	sub.f32 	%f7, %f5, %f3;
	add.f32 	%f8, %f6, %f7;
	selp.b32 	%r98, %r91, %r164, %p11;
	selp.b32 	%r99, %r166, %r98, %p12;
	mul.wide.s32 	%rd11, %r99, 4;
	add.s64 	%rd12, %rd2, %rd11;
	ld.global.f32 	%f9, [%rd12];
	add.s32 	%r100, %r162, -1;
	selp.b32 	%r101, %r91, %r100, %p11;
	selp.b32 	%r102, %r168, %r101, %p10;
	mul.wide.s32 	%rd13, %r102, 4;
	add.s64 	%rd14, %rd2, %rd13;
	ld.global.f32 	%f10, [%rd14];
	sub.f32 	%f11, %f9, %f3;
	sub.f32 	%f12, %f10, %f3;
	add.f32 	%f13, %f11, %f12;
	mul.f32 	%f14, %f60, %f13;
	fma.rn.f32 	%f15, %f2, %f8, %f14;
	add.s32 	%r103, %r173, -2;
	add.s32 	%r104, %r158, -1;
	selp.b32 	%r105, %r91, %r104, %p8;
	selp.b32 	%r106, %r105, %r103, %p9;
	mul.wide.s32 	%rd15, %r106, 4;
	add.s64 	%rd16, %rd2, %rd15;
	ld.global.f32 	%f16, [%rd16];
	selp.b32 	%r107, %r91, %r90, %p8;
	selp.b32 	%r108, %r173, %r107, %p7;
	mul.wide.s32 	%rd17, %r108, 4;
	add.s64 	%rd18, %rd2, %rd17;
	ld.global.f32 	%f17, [%rd18];
	sub.f32 	%f18, %f16, %f3;
	sub.f32 	%f19, %f17, %f3;
	add.f32 	%f20, %f18, %f19;
	fma.rn.f32 	%f21, %f2, %f20, %f15;
	add.s64 	%rd19, %rd1, %rd5;
	st.global.f32 	[%rd19], %f21;
	add.s32 	%r109, %r161, -1;
	add.s64 	%rd21, %rd6, %rd20;
	ld.global.f32 	%f22, [%rd21];
	ld.global.f32 	%f23, [%rd6];
	add.s32 	%r174, %r174, 2;
	setp.lt.s32 	%p16, %r174, %r65;
	selp.b32 	%r110, %r95, %r7, %p13;
	selp.b32 	%r111, %r171, %r110, %p16;
	mul.wide.s32 	%rd22, %r111, 4;
	add.s64 	%rd23, %rd2, %rd22;
	ld.global.f32 	%f24, [%rd23];
	sub.f32 	%f25, %f23, %f22;
	sub.f32 	%f26, %f24, %f22;
	add.f32 	%f27, %f25, %f26;
	selp.b32 	%r112, %r95, %r165, %p11;
	selp.b32 	%r113, %r167, %r112, %p12;
	mul.wide.s32 	%rd24, %r113, 4;
	add.s64 	%rd25, %rd2, %rd24;
	ld.global.f32 	%f28, [%rd25];
	selp.b32 	%r114, %r95, %r163, %p11;
	selp.b32 	%r115, %r169, %r114, %p10;
	mul.wide.s32 	%rd26, %r115, 4;
	add.s64 	%rd27, %rd2, %rd26;
	ld.global.f32 	%f29, [%rd27];
	sub.f32 	%f30, %f28, %f22;
	sub.f32 	%f31, %f29, %f22;
	add.f32 	%f32, %f30, %f31;
	mul.f32 	%f33, %f60, %f32;
	fma.rn.f32 	%f34, %f2, %f27, %f33;
	add.s32 	%r116, %r172, -2;
	add.s32 	%r117, %r159, -1;
	selp.b32 	%r118, %r95, %r117, %p8;
	selp.b32 	%r119, %r118, %r116, %p9;
	mul.wide.s32 	%rd28, %r119, 4;
	add.s64 	%rd29, %rd2, %rd28;
	ld.global.f32 	%f35, [%rd29];
	selp.b32 	%r120, %r95, %r109, %p8;
	selp.b32 	%r121, %r172, %r120, %p7;
	mul.wide.s32 	%rd30, %r121, 4;
	add.s64 	%rd31, %rd2, %rd30;
	ld.global.f32 	%f36, [%rd31];
	sub.f32 	%f37, %f35, %f22;
	sub.f32 	%f38, %f36, %f22;
	add.f32 	%f39, %f37, %f38;
	fma.rn.f32 	%f40, %f2, %f39, %f34;
	add.s64 	%rd32, %rd19, %rd20;
	st.global.f32 	[%rd32], %f40;
	shl.b32 	%r122, %r5, 1;
	add.s32 	%r173, %r173, %r122;
	add.s32 	%r172, %r172, %r122;
	add.s32 	%r171, %r171, %r122;
	add.s32 	%r170, %r170, %r122;
	add.s32 	%r169, %r169, %r122;
	add.s32 	%r168, %r168, %r122;
	add.s32 	%r167, %r167, %r122;
	add.s32 	%r166, %r166, %r122;
	add.s32 	%r165, %r165, %r122;
	add.s32 	%r164, %r164, %r122;
	add.s32 	%r163, %r163, %r122;
	add.s32 	%r162, %r162, %r122;
	add.s32 	%r161, %r161, %r122;
	add.s32 	%r160, %r160, %r122;
	add.s32 	%r159, %r159, %r122;
	add.s32 	%r158, %r158, %r122;
	and.b32  	%r175, %r65, 2147483646;
	setp.ne.s32 	%p17, %r174, %r175;
	@%p17 bra 	$L__BB0_3;
$L__BB0_4:
	and.b32  	%r123, %r65, 1;
	setp.eq.b32 	%p18, %r123, 1;
	not.pred 	%p19, %p18;
	@%p19 bra 	$L__BB0_6;
	ld.param.f32 	%f61, [_Z9exchange6PfS_fffiiiiii_param_3];
	add.s32 	%r124, %r74, 1;
	setp.lt.u32 	%p20, %r124, %r68;
	setp.eq.s32 	%p21, %r64, 0;
	setp.eq.s32 	%p22, %r74, 0;
	add.s32 	%r125, %r3, 1;
	setp.lt.s32 	%p23, %r125, %r66;
	setp.eq.s32 	%p24, %r63, 0;
	setp.gt.s32 	%p25, %r3, 0;
	setp.eq.s32 	%p26, %r62, 0;
	mul.lo.s32 	%r126, %r5, %r175;
	add.s32 	%r127, %r126, %r6;
	add.s32 	%r128, %r7, %r126;
	mul.wide.s32 	%rd33, %r128, 4;
	add.s64 	%rd34, %rd2, %rd33;
	ld.global.f32 	%f41, [%rd34];
	setp.eq.s32 	%p27, %r175, 0;
	sub.s32 	%r129, %r126, %r5;
	add.s32 	%r130, %r7, %r129;
	selp.b32 	%r131, %r128, %r8, %p26;
	selp.b32 	%r132, %r131, %r130, %p27;
	mul.wide.s32 	%rd35, %r132, 4;
	add.s64 	%rd36, %rd2, %rd35;
	ld.global.f32 	%f42, [%rd36];
	add.s32 	%r133, %r175, 1;
	setp.lt.s32 	%p28, %r133, %r65;
	shl.b32 	%r134, %r5, 1;
	add.s32 	%r135, %r130, %r134;
	selp.b32 	%r136, %r128, %r7, %p26;
	selp.b32 	%r137, %r135, %r136, %p28;
	mul.wide.s32 	%rd37, %r137, 4;
	add.s64 	%rd38, %rd2, %rd37;
	ld.global.f32 	%f43, [%rd38];
	sub.f32 	%f44, %f42, %f41;
	sub.f32 	%f45, %f43, %f41;
	add.f32 	%f46, %f44, %f45;
	sub.s32 	%r138, %r6, %r68;
	add.s32 	%r139, %r138, %r74;
	add.s32 	%r140, %r139, %r126;
	sub.s32 	%r141, %r5, %r68;
	add.s32 	%r142, %r141, %r74;
	add.s32 	%r143, %r142, %r126;
	selp.b32 	%r144, %r128, %r143, %p24;
	selp.b32 	%r145, %r140, %r144, %p25;
	mul.wide.s32 	%rd39, %r145, 4;
	add.s64 	%rd40, %rd2, %rd39;
	ld.global.f32 	%f47, [%rd40];
	add.s32 	%r146, %r128, %r68;
	add.s32 	%r147, %r126, %r74;
	selp.b32 	%r148, %r128, %r147, %p24;
	selp.b32 	%r149, %r146, %r148, %p23;
	mul.wide.s32 	%rd41, %r149, 4;
	add.s64 	%rd42, %rd2, %rd41;
	ld.global.f32 	%f48, [%rd42];
	sub.f32 	%f49, %f47, %f41;
	sub.f32 	%f50, %f48, %f41;
	add.f32 	%f51, %f49, %f50;
	mul.f32 	%f52, %f61, %f51;
	fma.rn.f32 	%f53, %f2, %f46, %f52;
	add.s32 	%r150, %r128, -1;
	add.s32 	%r151, %r68, %r127;
	add.s32 	%r152, %r151, -1;
	selp.b32 	%r153, %r128, %r152, %p21;
	selp.b32 	%r154, %r153, %r150, %p22;
	mul.wide.s32 	%rd43, %r154, 4;
	add.s64 	%rd44, %rd2, %rd43;
	ld.global.f32 	%f54, [%rd44];
	add.s32 	%r155, %r128, 1;
	selp.b32 	%r156, %r128, %r127, %p21;
	selp.b32 	%r157, %r155, %r156, %p20;
	mul.wide.s32 	%rd45, %r157, 4;
	add.s64 	%rd46, %rd2, %rd45;
	ld.global.f32 	%f55, [%rd46];
	sub.f32 	%f56, %f54, %f41;
	sub.f32 	%f57, %f55, %f41;
	add.f32 	%f58, %f56, %f57;
	fma.rn.f32 	%f59, %f2, %f58, %f53;
	add.s64 	%rd47, %rd1, %rd33;
	st.global.f32 	[%rd47], %f59;
$L__BB0_6:
	ret;

}


// ===== COMPILED SASS (sm_100) =====

	.target	sm_100

	.elftype	@"ET_EXEC"


//--------------------- .note.nv.tkinfo           --------------------------
	.section	.note.nv.tkinfo,"",@"SHT_NOTE"
	.sectionflags	@"SHF_NOTE_NV_TKINFO"
	.tkinfo
        /*0018*/ 	.word	0x00000002
        /*0030*/ 	.string	""
        /*0030*/ 	.string	"ptxas"
        /*0030*/ 	.string	"Cuda compilation tools, release 13.0, V13.0.88"
        /*0030*/ 	.string	"Build cuda_13.0.r13.0/compiler.36424714_0"
        /*0030*/ 	.string	"-arch sm_100 -m 64 "



//--------------------- .note.nv.cuinfo           --------------------------
	.section	.note.nv.cuinfo,"",@"SHT_NOTE"
	.sectionflags	@"SHF_NOTE_NV_CUINFO"
        /*0018*/ 	.short	0x0002
        /*001a*/ 	.short	0x0064
        /*001c*/ 	.short	0x0082
	.zero		2


//--------------------- .nv.info                  --------------------------
	.section	.nv.info,"",@"SHT_CUDA_INFO"
	.align	4


	//----- nvinfo : EIATTR_REGCOUNT
	.align		4
        /*0000*/ 	.byte	0x04, 0x2f
        /*0002*/ 	.short	(.L_1 - .L_0)
	.align		4
.L_0:
        /*0004*/ 	.word	index@(_Z9exchange6PfS_fffiiiiii)
        /*0008*/ 	.word	0x00000028


	//----- nvinfo : EIATTR_FRAME_SIZE
	.align		4
.L_1:
        /*000c*/ 	.byte	0x04, 0x11
        /*000e*/ 	.short	(.L_3 - .L_2)
	.align		4
.L_2:
        /*0010*/ 	.word	index@(_Z9exchange6PfS_fffiiiiii)
        /*0014*/ 	.word	0x00000000


	//----- nvinfo : EIATTR_MIN_STACK_SIZE
	.align		4
.L_3:
        /*0018*/ 	.byte	0x04, 0x12
        /*001a*/ 	.short	(.L_5 - .L_4)
	.align		4
.L_4:
        /*001c*/ 	.word	index@(_Z9exchange6PfS_fffiiiiii)
        /*0020*/ 	.word	0x00000000
.L_5:


//--------------------- .nv.compat                --------------------------
	.section	.nv.compat,"",@"SHT_CUDA_COMPAT_INFO"
	.align	4
        /*0000*/ 	.byte	0x02, 0x09, 0x00, 0x00, 0x02, 0x02, 0x01, 0x00, 0x02, 0x05, 0x05, 0x00, 0x03, 0x07, 0x01, 0x01
        /*0010*/ 	.byte	0x02, 0x03, 0x00, 0x00, 0x02, 0x06, 0x01, 0x00, 0x04, 0x0b, 0x08, 0x00, 0x09, 0x00, 0x00, 0x00
        /*0020*/ 	.byte	0x00, 0x00, 0x00, 0x00


//--------------------- .nv.info._Z9exchange6PfS_fffiiiiii --------------------------
	.section	.nv.info._Z9exchange6PfS_fffiiiiii,"",@"SHT_CUDA_INFO"
	.sectionflags	@""
	.align	4


	//----- nvinfo : EIATTR_CUDA_API_VERSION
	.align		4
        /*0000*/ 	.byte	0x04, 0x37
        /*0002*/ 	.short	(.L_7 - .L_6)
.L_6:
        /*0004*/ 	.word	0x00000082


	//----- nvinfo : EIATTR_KPARAM_INFO
	.align		4
.L_7:
        /*0008*/ 	.byte	0x04, 0x17
        /*000a*/ 	.short	(.L_9 - .L_8)
.L_8:
        /*000c*/ 	.word	0x00000000
        /*0010*/ 	.short	0x000a
        /*0012*/ 	.short	0x0030
        /*0014*/ 	.byte	0x00, 0xf0, 0x11, 0x00


	//----- nvinfo : EIATTR_KPARAM_INFO
	.align		4
.L_9:
        /*0018*/ 	.byte	0x04, 0x17
        /*001a*/ 	.short	(.L_11 - .L_10)
.L_10:
        /*001c*/ 	.word	0x00000000
        /*0020*/ 	.short	0x0009
        /*0022*/ 	.short	0x002c
        /*0024*/ 	.byte	0x00, 0xf0, 0x11, 0x00


	//----- nvinfo : EIATTR_KPARAM_INFO
	.align		4
.L_11:
        /*0028*/ 	.byte	0x04, 0x17
        /*002a*/ 	.short	(.L_13 - .L_12)
.L_12:
        /*002c*/ 	.word	0x00000000
        /*0030*/ 	.short	0x0008
        /*0032*/ 	.short	0x0028
        /*0034*/ 	.byte	0x00, 0xf0, 0x11, 0x00


	//----- nvinfo : EIATTR_KPARAM_INFO
	.align		4
.L_13:
        /*0038*/ 	.byte	0x04, 0x17
        /*003a*/ 	.short	(.L_15 - .L_14)
.L_14:
        /*003c*/ 	.word	0x00000000
        /*0040*/ 	.short	0x0007
        /*0042*/ 	.short	0x0024
        /*0044*/ 	.byte	0x00, 0xf0, 0x11, 0x00


	//----- nvinfo : EIATTR_KPARAM_INFO
	.align		4
.L_15:
        /*0048*/ 	.byte	0x04, 0x17
        /*004a*/ 	.short	(.L_17 - .L_16)
.L_16:
        /*004c*/ 	.word	0x00000000
        /*0050*/ 	.short	0x0006
        /*0052*/ 	.short	0x0020
        /*0054*/ 	.byte	0x00, 0xf0, 0x11, 0x00


	//----- nvinfo : EIATTR_KPARAM_INFO
	.align		4
.L_17:
        /*0058*/ 	.byte	0x04, 0x17
        /*005a*/ 	.short	(.L_19 - .L_18)
.L_18:
        /*005c*/ 	.word	0x00000000
        /*0060*/ 	.short	0x0005
        /*0062*/ 	.short	0x001c
        /*0064*/ 	.byte	0x00, 0xf0, 0x11, 0x00


	//----- nvinfo : EIATTR_KPARAM_INFO
	.align		4
.L_19:
        /*0068*/ 	.byte	0x04, 0x17
        /*006a*/ 	.short	(.L_21 - .L_20)
.L_20:
        /*006c*/ 	.word	0x00000000
        /*0070*/ 	.short	0x0004
        /*0072*/ 	.short	0x0018
        /*0074*/ 	.byte	0x00, 0xf0, 0x11, 0x00


	//----- nvinfo : EIATTR_KPARAM_INFO
	.align		4
.L_21:
        /*0078*/ 	.byte	0x04, 0x17
        /*007a*/ 	.short	(.L_23 - .L_22)
.L_22:
        /*007c*/ 	.word	0x00000000
        /*0080*/ 	.short	0x0003
        /*0082*/ 	.short	0x0014
        /*0084*/ 	.byte	0x00, 0xf0, 0x11, 0x00


	//----- nvinfo : EIATTR_KPARAM_INFO
	.align		4
.L_23:
        /*0088*/ 	.byte	0x04, 0x17
        /*008a*/ 	.short	(.L_25 - .L_24)
.L_24:
        /*008c*/ 	.word	0x00000000
        /*0090*/ 	.short	0x0002
        /*0092*/ 	.short	0x0010
        /*0094*/ 	.byte	0x00, 0xf0, 0x11, 0x00


	//----- nvinfo : EIATTR_KPARAM_INFO
	.align		4
.L_25:
        /*0098*/ 	.byte	0x04, 0x17
        /*009a*/ 	.short	(.L_27 - .L_26)
.L_26:
        /*009c*/ 	.word	0x00000000
        /*00a0*/ 	.short	0x0001
        /*00a2*/ 	.short	0x0008
        /*00a4*/ 	.byte	0x00, 0xf5, 0x21, 0x00


	//----- nvinfo : EIATTR_KPARAM_INFO
	.align		4
.L_27:
        /*00a8*/ 	.byte	0x04, 0x17
        /*00aa*/ 	.short	(.L_29 - .L_28)
.L_28:
        /*00ac*/ 	.word	0x00000000
        /*00b0*/ 	.short	0x0000
        /*00b2*/ 	.short	0x0000
        /*00b4*/ 	.byte	0x00, 0xf5, 0x21, 0x00


	//----- nvinfo : EIATTR_SPARSE_MMA_MASK
	.align		4
.L_29:
        /*00b8*/ 	.byte	0x03, 0x50
        /*00ba*/ 	.short	0x0000


	//----- nvinfo : EIATTR_MAXREG_COUNT
	.align		4
        /*00bc*/ 	.byte	0x03, 0x1b
        /*00be*/ 	.short	0x00ff


	//----- nvinfo : EIATTR_MERCURY_ISA_VERSION
	.align		4
        /*00c0*/ 	.byte	0x03, 0x5f
        /*00c2*/ 	.short	0x0101


	//----- nvinfo : EIATTR_VRC_CTA_INIT_COUNT
	.align		4
        /*00c4*/ 	.byte	0x02, 0x4a
	.zero		1
	.zero		1


	//----- nvinfo : EIATTR_EXIT_INSTR_OFFSETS
	.align		4
        /*00c8*/ 	.byte	0x04, 0x1c
        /*00ca*/ 	.short	(.L_31 - .L_30)


	//   ....[0]....
.L_30:
        /*00cc*/ 	.word	0x00000100


	//   ....[1]....
        /*00d0*/ 	.word	0x00000c60


	//   ....[2]....
        /*00d4*/ 	.word	0x00001140


	//----- nvinfo : EIATTR_CBANK_PARAM_SIZE
	.align		4
.L_31:
        /*00d8*/ 	.byte	0x03, 0x19
        /*00da*/ 	.short	0x0034


	//----- nvinfo : EIATTR_PARAM_CBANK
	.align		4
        /*00dc*/ 	.byte	0x04, 0x0a
        /*00de*/ 	.short	(.L_33 - .L_32)
	.align		4
.L_32:
        /*00e0*/ 	.word	index@(.nv.constant0._Z9exchange6PfS_fffiiiiii)
        /*00e4*/ 	.short	0x0380
        /*00e6*/ 	.short	0x0034


	//----- nvinfo : EIATTR_SW_WAR
	.align		4
.L_33:
        /*00e8*/ 	.byte	0x04, 0x36
        /*00ea*/ 	.short	(.L_35 - .L_34)
.L_34:
        /*00ec*/ 	.word	0x00000008
.L_35:


//--------------------- .nv.callgraph             --------------------------
	.section	.nv.callgraph,"",@"SHT_CUDA_CALLGRAPH"
	.align	4
	.sectionentsize	8
	.align		4
        /*0000*/ 	.word	0x00000000
	.align		4
        /*0004*/ 	.word	0xffffffff
	.align		4
        /*0008*/ 	.word	0x00000000
	.align		4
        /*000c*/ 	.word	0xfffffffe
	.align		4
        /*0010*/ 	.word	0x00000000
	.align		4
        /*0014*/ 	.word	0xfffffffd
	.align		4
        /*0018*/ 	.word	0x00000000
	.align		4
        /*001c*/ 	.word	0xfffffffc


//--------------------- .text._Z9exchange6PfS_fffiiiiii --------------------------
	.section	.text._Z9exchange6PfS_fffiiiiii,"ax",@progbits
	.align	128
        .global         _Z9exchange6PfS_fffiiiiii
        .type           _Z9exchange6PfS_fffiiiiii,@function
        .size           _Z9exchange6PfS_fffiiiiii,(.L_x_3 - _Z9exchange6PfS_fffiiiiii)
        .other          _Z9exchange6PfS_fffiiiiii,@"STO_CUDA_ENTRY STV_DEFAULT"
_Z9exchange6PfS_fffiiiiii:
.text._Z9exchange6PfS_fffiiiiii:
[----:B------:R-:W-:Y:S01]  /*0000*/  LDC R1, c[0x0][0x37c] ;  /* 0x0000df00ff017b82 */ /* 0x000fe20000000800 */
[----:B------:R-:W0:Y:S07]  /*0010*/  S2R R3, SR_TID.Y ;  /* 0x0000000000037919 */ /* 0x000e2e0000002200 */
[----:B------:R-:W1:Y:S01]  /*0020*/  S2UR UR5, SR_CTAID.X ;  /* 0x00000000000579c3 */ /* 0x000e620000002500 */
[----:B------:R-:W1:Y:S01]  /*0030*/  LDCU UR4, c[0x0][0x360] ;  /* 0x00006c00ff0477ac */ /* 0x000e620008000800 */
[----:B------:R-:W2:Y:S01]  /*0040*/  S2R R5, SR_TID.X ;  /* 0x0000000000057919 */ /* 0x000ea20000002100 */
[----:B------:R-:W3:Y:S05]  /*0050*/  LDCU UR10, c[0x0][0x3b0] ;  /* 0x00007600ff0a77ac */ /* 0x000eea0008000800 */
[----:B------:R-:W0:Y:S01]  /*0060*/  S2UR UR6, SR_CTAID.Y ;  /* 0x00000000000679c3 */ /* 0x000e220000002600 */
[----:B------:R-:W4:Y:S07]  /*0070*/  LDCU.64 UR12, c[0x0][0x3a8] ;  /* 0x00007500ff0c77ac */ /* 0x000f2e0008000a00 */
[----:B------:R-:W0:Y:S01]  /*0080*/  LDC R0, c[0x0][0x364] ;  /* 0x0000d900ff007b82 */ /* 0x000e220000000800 */
[----:B-1----:R-:W-:Y:S01]  /*0090*/  UIMAD UR5, UR5, UR4, URZ ;  /* 0x00000004050572a4 */ /* 0x002fe2000f8e02ff */
[----:B----4-:R-:W-:-:S02]  /*00a0*/  IMAD.U32 R2, RZ, RZ, UR12 ;  /* 0x0000000cff027e24 */ /* 0x010fc4000f8e00ff */
[----:B0-----:R-:W-:-:S03]  /*00b0*/  IMAD R0, R0, UR6, R3 ;  /* 0x0000000600007c24 */ /* 0x001fc6000f8e0203 */
[----:B--2---:R-:W-:Y:S02]  /*00c0*/  IADD3 R3, PT, PT, R5, UR5, RZ ;  /* 0x0000000505037c10 */ /* 0x004fe4000fffe0ff */
[----:B---3--:R-:W-:-:S04]  /*00d0*/  ISETP.GE.AND P0, PT, R0, UR10, PT ;  /* 0x0000000a00007c0c */ /* 0x008fc8000bf06270 */
[----:B------:R-:W-:-:S04]  /*00e0*/  ISETP.GE.OR P0, PT, R3, UR13, P0 ;  /* 0x0000000d03007c0c */ /* 0x000fc80008706670 */
[----:B------:R-:W-:-:S13]  /*00f0*/  ISETP.LT.OR P0, PT, R2, 0x1, P0 ;  /* 0x000000010200780c */ /* 0x000fda0000701670 */
[----:B------:R-:W-:Y:S05]  /*0100*/  @P0 EXIT ;  /* 0x000000000000094d */ /* 0x000fea0003800000 */
[----:B------:R-:W-:Y:S01]  /*0110*/  UISETP.NE.AND UP0, UPT, UR12, 0x1, UPT ;  /* 0x000000010c00788c */ /* 0x000fe2000bf05270 */
[C---:B------:R-:W-:Y:S01]  /*0120*/  IMAD R6, R3.reuse, UR10, R0 ;  /* 0x0000000a03067c24 */ /* 0x040fe2000f8e0200 */
[----:B------:R-:W-:Y:S01]  /*0130*/  IADD3 R11, PT, PT, R3, 0x1, RZ ;  /* 0x00000001030b7810 */ /* 0x000fe20007ffe0ff */
[----:B------:R-:W-:Y:S01]  /*0140*/  VIADD R2, R0, 0x1 ;  /* 0x0000000100027836 */ /* 0x000fe20000000000 */
[----:B------:R-:W0:Y:S01]  /*0150*/  LDCU.64 UR8, c[0x0][0x358] ;  /* 0x00006b00ff0877ac */ /* 0x000e220008000a00 */
[----:B------:R-:W-:Y:S01]  /*0160*/  UIMAD UR7, UR10, UR13, URZ ;  /* 0x0000000d0a0772a4 */ /* 0x000fe2000f8e02ff */
[----:B------:R-:W-:-:S03]  /*0170*/  UMOV UR4, URZ ;  /* 0x000000ff00047c82 */ /* 0x000fc60008000000 */
[----:B------:R-:W-:Y:S08]  /*0180*/  BRA.U !UP0, `(.L_x_0) ;  /* 0x0000000908a87547 */ /* 0x000ff0000b800000 */
[----:B------:R-:W1:Y:S01]  /*0190*/  LDCU UR11, c[0x0][0x39c] ;  /* 0x00007380ff0b77ac */ /* 0x000e620008000800 */
[----:B------:R-:W-:Y:S01]  /*01a0*/  MOV R4, UR5 ;  /* 0x0000000500047c02 */ /* 0x000fe20008000f00 */
[----:B------:R-:W-:Y:S01]  /*01b0*/  IMAD.U32 R10, RZ, RZ, UR10 ;  /* 0x0000000aff0a7e24 */ /* 0x000fe2000f8e00ff */
[----:B------:R-:W-:Y:S01]  /*01c0*/  IADD3 R7, PT, PT, R3, -0x1, RZ ;  /* 0xffffffff03077810 */ /* 0x000fe20007ffe0ff */
[----:B------:R-:W2:Y:S01]  /*01d0*/  LDCU.64 UR14, c[0x0][0x3a0] ;  /* 0x00007400ff0e77ac */ /* 0x000ea20008000a00 */
[----:B------:R-:W-:Y:S01]  /*01e0*/  IADD3 R5, PT, PT, R4, UR13, R5 ;  /* 0x0000000d04057c10 */ /* 0x000fe2000fffe005 */
[----:B------:R-:W-:Y:S01]  /*01f0*/  IMAD.U32 R14, RZ, RZ, UR10 ;  /* 0x0000000aff0e7e24 */ /* 0x000fe2000f8e00ff */
[----:B------:R-:W-:Y:S01]  /*0200*/  MOV R12, UR10 ;  /* 0x0000000a000c7c02 */ /* 0x000fe20008000f00 */
[----:B------:R-:W-:Y:S02]  /*0210*/  ULEA UR4, UR13, 0xffffffff, 0x1 ;  /* 0xffffffff0d047891 */ /* 0x000fe4000f8e08ff */
[----:B------:R-:W-:Y:S01]  /*0220*/  MOV R4, UR13 ;  /* 0x0000000d00047c02 */ /* 0x000fe20008000f00 */
[----:B------:R-:W-:-:S02]  /*0230*/  UIADD3 UR6, UPT, UPT, UR13, -0x1, URZ ;  /* 0xffffffff0d067890 */ /* 0x000fc4000fffe0ff */
[----:B------:R-:W-:Y:S01]  /*0240*/  ISETP.GE.AND P5, PT, R11, UR13, PT ;  /* 0x0000000d0b007c0c */ /* 0x000fe2000bfa6270 */
[--C-:B------:R-:W-:Y:S01]  /*0250*/  IMAD R28, R7, UR10, R0.reuse ;  /* 0x0000000a071c7c24 */ /* 0x100fe2000f8e0200 */
[----:B------:R-:W-:Y:S01]  /*0260*/  ISETP.NE.AND P2, PT, R0, RZ, PT ;  /* 0x000000ff0000720c */ /* 0x000fe20003f45270 */
[----:B------:R-:W-:Y:S01]  /*0270*/  IMAD R11, R11, UR10, RZ ;  /* 0x0000000a0b0b7c24 */ /* 0x000fe2000f8e02ff */
[----:B------:R-:W-:Y:S01]  /*0280*/  MOV R31, UR4 ;  /* 0x00000004001f7c02 */ /* 0x000fe20008000f00 */
[C---:B------:R-:W-:Y:S01]  /*0290*/  IMAD R7, R5.reuse, R10, 0x1 ;  /* 0x0000000105077424 */ /* 0x040fe200078e020a */
[----:B------:R-:W-:Y:S01]  /*02a0*/  MOV R17, UR6 ;  /* 0x0000000600117c02 */ /* 0x000fe20008000f00 */
[----:B------:R-:W-:Y:S01]  /*02b0*/  IMAD R33, R5, R12, UR10 ;  /* 0x0000000a05217e24 */ /* 0x000fe2000f8e020c */
[----:B-1----:R-:W-:Y:S01]  /*02c0*/  ISETP.NE.AND P6, PT, RZ, UR11, PT ;  /* 0x0000000bff007c0c */ /* 0x002fe2000bfc5270 */
[C---:B------:R-:W-:Y:S01]  /*02d0*/  VIADD R13, R3.reuse, -UR13 ;  /* 0x8000000d030d7c36 */ /* 0x040fe20008000000 */
[----:B------:R-:W-:Y:S01]  /*02e0*/  ISETP.GT.AND P3, PT, R3, RZ, PT ;  /* 0x000000ff0300720c */ /* 0x000fe20003f64270 */
[----:B------:R-:W-:Y:S01]  /*02f0*/  IMAD R9, R4, 0x2, R3 ;  /* 0x0000000204097824 */ /* 0x000fe200078e0203 */
[----:B------:R-:W-:Y:S01]  /*0300*/  ISETP.GE.U32.AND P4, PT, R2, UR10, PT ;  /* 0x0000000a02007c0c */ /* 0x000fe2000bf86070 */
[----:B------:R-:W-:Y:S01]  /*0310*/  VIADD R5, R5, 0xffffffff ;  /* 0xffffffff05057836 */ /* 0x000fe20000000000 */
[----:B------:R-:W-:Y:S01]  /*0320*/  IADD3 R15, PT, PT, R0, UR7, RZ ;  /* 0x00000007000f7c10 */ /* 0x000fe2000fffe0ff */
[----:B------:R-:W-:Y:S01]  /*0330*/  IMAD R4, R3, R14, 0x1 ;  /* 0x0000000103047424 */ /* 0x000fe200078e020e */
[----:B------:R-:W-:Y:S01]  /*0340*/  P2R R8, PR, RZ, 0x40 ;  /* 0x00000040ff087803 */ /* 0x000fe20000000000 */
[----:B------:R-:W-:Y:S01]  /*0350*/  VIADD R6, R6, 0x1 ;  /* 0x0000000106067836 */ /* 0x000fe20000000000 */
[C---:B------:R-:W-:Y:S01]  /*0360*/  IADD3 R29, PT, PT, R0.reuse, R11, RZ ;  /* 0x0000000b001d7210 */ /* 0x040fe20007ffe0ff */
[--C-:B------:R-:W-:Y:S01]  /*0370*/  IMAD R13, R13, UR10, R0.reuse ;  /* 0x0000000a0d0d7c24 */ /* 0x100fe2000f8e0200 */
[----:B------:R-:W-:Y:S01]  /*0380*/  IADD3 R10, PT, PT, R0, R7, RZ ;  /* 0x00000007000a7210 */ /* 0x000fe20007ffe0ff */
[--C-:B------:R-:W-:Y:S01]  /*0390*/  IMAD R9, R9, UR10, R0.reuse ;  /* 0x0000000a09097c24 */ /* 0x100fe2000f8e0200 */
[----:B--2---:R-:W-:Y:S01]  /*03a0*/  ISETP.NE.AND P0, PT, RZ, UR15, PT ;  /* 0x0000000fff007c0c */ /* 0x004fe2000bf05270 */
[--C-:B------:R-:W-:Y:S01]  /*03b0*/  IMAD R31, R31, UR10, R0.reuse ;  /* 0x0000000a1f1f7c24 */ /* 0x100fe2000f8e0200 */
[----:B------:R-:W-:Y:S01]  /*03c0*/  ISETP.NE.AND P1, PT, RZ, UR14, PT ;  /* 0x0000000eff007c0c */ /* 0x000fe2000bf25270 */
[--C-:B------:R-:W-:Y:S01]  /*03d0*/  IMAD R14, R17, UR10, R0.reuse ;  /* 0x0000000a110e7c24 */ /* 0x100fe2000f8e0200 */
[----:B------:R-:W1:Y:S01]  /*03e0*/  LDCU UR14, c[0x0][0x394] ;  /* 0x00007280ff0e77ac */ /* 0x000e620008000800 */
[----:B------:R-:W-:-:S02]  /*03f0*/  IMAD R12, R5, UR10, R0 ;  /* 0x0000000a050c7c24 */ /* 0x000fc4000f8e0200 */
[----:B------:R-:W-:Y:S01]  /*0400*/  IMAD.IADD R30, R0, 0x1, R33 ;  /* 0x00000001001e7824 */ /* 0x000fe200078e0221 */
[----:B------:R-:W2:Y:S01]  /*0410*/  LDCU UR15, c[0x0][0x398] ;  /* 0x00007300ff0f77ac */ /* 0x000ea20008000800 */
[----:B------:R-:W-:-:S06]  /*0420*/  UMOV UR4, URZ ;  /* 0x000000ff00047c82 */ /* 0x000fcc0008000000 */
.L_x_1:
[----:B------:R-:W-:Y:S01]  /*0430*/  UIADD3 UR6, UPT, UPT, UR4, 0x1, URZ ;  /* 0x0000000104067890 */ /* 0x000fe2000fffe0ff */
[----:B------:R-:W-:Y:S01]  /*0440*/  P2R R17, PR, RZ, 0x10 ;  /* 0x00000010ff117803 */ /* 0x000fe20000000000 */
[----:B------:R-:W-:Y:S01]  /*0450*/  IMAD R5, R3, UR10, R0 ;  /* 0x0000000a03057c24 */ /* 0x000fe2000f8e0200 */
[----:B------:R-:W-:Y:S01]  /*0460*/  ISETP.NE.AND P4, PT, R8, RZ, PT ;  /* 0x000000ff0800720c */ /* 0x000fe20003f85270 */
[----:B------:R-:W-:Y:S01]  /*0470*/  UISETP.GE.AND UP0, UPT, UR6, UR12, UPT ;  /* 0x0000000c0600728c */ /* 0x000fe2000bf06270 */
[----:B------:R-:W-:Y:S01]  /*0480*/  IADD3 R37, PT, PT, R6, -0x1, RZ ;  /* 0xffffffff06257810 */ /* 0x000fe20007ffe0ff */
[----:B------:R-:W-:Y:S01]  /*0490*/  UIADD3 UR6, UPT, UPT, UR12, -0x1, URZ ;  /* 0xffffffff0c067890 */ /* 0x000fe2000fffe0ff */
[----:B------:R-:W-:Y:S01]  /*04a0*/  IADD3 R32, PT, PT, R10, -0x1, RZ ;  /* 0xffffffff0a207810 */ /* 0x000fe20007ffe0ff */
[----:B------:R-:W3:Y:S01]  /*04b0*/  LDC.64 R18, c[0x0][0x388] ;  /* 0x0000e200ff127b82 */ /* 0x000ee20000000a00 */
[----:B------:R-:W-:Y:S01]  /*04c0*/  SEL R27, R37, R5, !P4 ;  /* 0x00000005251b7207 */ /* 0x000fe20006000000 */
[----:B------:R-:W-:Y:S01]  /*04d0*/  VIADD R22, R11, 0xffffffff ;  /* 0xffffffff0b167836 */ /* 0x000fe20000000000 */
[----:B------:R-:W-:Y:S01]  /*04e0*/  PLOP3.LUT P6, PT, PT, PT, UP0, 0x40, 0x4 ;  /* 0x000000000004781c */ /* 0x000fe20003fce808 */
[----:B------:R-:W-:Y:S01]  /*04f0*/  IMAD.U32 R16, RZ, RZ, UR6 ;  /* 0x00000006ff107e24 */ /* 0x000fe2000f8e00ff */
[----:B------:R-:W-:-:S02]  /*0500*/  IADD3 R25, PT, PT, R6, -0x2, RZ ;  /* 0xfffffffe06197810 */ /* 0x000fc40007ffe0ff */
[----:B------:R-:W-:Y:S01]  /*0510*/  SEL R27, R32, R27, P6 ;  /* 0x0000001b201b7207 */ /* 0x000fe20003000000 */
[----:B------:R-:W-:Y:S01]  /*0520*/  IMAD R16, R16, UR7, R5 ;  /* 0x0000000710107c24 */ /* 0x000fe2000f8e0205 */
[----:B------:R-:W-:Y:S01]  /*0530*/  ISETP.NE.AND P6, PT, RZ, UR4, PT ;  /* 0x00000004ff007c0c */ /* 0x000fe2000bfc5270 */
[----:B------:R-:W-:Y:S01]  /*0540*/  UIADD3 UR4, UPT, UPT, UR4, 0x2, URZ ;  /* 0x0000000204047890 */ /* 0x000fe2000fffe0ff */
[C---:B------:R-:W-:Y:S02]  /*0550*/  @!P2 SEL R25, R37.reuse, R22, !P0 ;  /* 0x000000162519a207 */ /* 0x040fe40004000000 */
[----:B------:R-:W-:Y:S01]  /*0560*/  SEL R16, R37, R16, !P4 ;  /* 0x0000001025107207 */ /* 0x000fe20006000000 */
[----:B------:R-:W-:-:S03]  /*0570*/  UISETP.GE.AND UP0, UPT, UR4, UR12, UPT ;  /* 0x0000000c0400728c */ /* 0x000fc6000bf06270 */
[----:B------:R-:W-:Y:S02]  /*0580*/  SEL R23, R16, R13, !P6 ;  /* 0x0000000d10177207 */ /* 0x000fe40007000000 */
[----:B------:R-:W-:Y:S02]  /*0590*/  SEL R16, R32, R5, !P4 ;  /* 0x0000000520107207 */ /* 0x000fe40006000000 */
[----:B------:R-:W-:Y:S02]  /*05a0*/  PLOP3.LUT P6, PT, PT, PT, UP0, 0x40, 0x4 ;  /* 0x000000000004781c */ /* 0x000fe40003fce808 */
[----:B------:R-:W-:Y:S02]  /*05b0*/  SEL R5, R37, R14, !P1 ;  /* 0x0000000e25057207 */ /* 0x000fe40004800000 */
[----:B------:R-:W-:Y:S02]  /*05c0*/  SEL R35, R9, R16, P6 ;  /* 0x0000001009237207 */ /* 0x000fe40003000000 */
[----:B------:R-:W-:-:S02]  /*05d0*/  IADD3 R16, PT, PT, R2, -0x1, RZ ;  /* 0xffffffff02107810 */ /* 0x000fc40007ffe0ff */
[----:B------:R-:W-:Y:S02]  /*05e0*/  SEL R5, R28, R5, P3 ;  /* 0x000000051c057207 */ /* 0x000fe40001800000 */
[----:B------:R-:W-:Y:S02]  /*05f0*/  SEL R20, R37, R16, !P1 ;  /* 0x0000001025147207 */ /* 0x000fe40004800000 */
[----:B------:R-:W-:Y:S01]  /*0600*/  ISETP.NE.AND P4, PT, R17, RZ, PT ;  /* 0x000000ff1100720c */ /* 0x000fe20003f85270 */
[--C-:B---3--:R-:W-:Y:S01]  /*0610*/  IMAD.WIDE R16, R5, 0x4, R18.reuse ;  /* 0x0000000405107825 */ /* 0x108fe200078e0212 */
[----:B------:R-:W-:Y:S02]  /*0620*/  SEL R21, R29, R20, !P5 ;  /* 0x000000141d157207 */ /* 0x000fe40006800000 */
[----:B------:R-:W-:Y:S02]  /*0630*/  IADD3 R22, PT, PT, R4, -0x1, RZ ;  /* 0xffffffff04167810 */ /* 0x000fe40007ffe0ff */
[----:B0-----:R0:W3:Y:S01]  /*0640*/  LDG.E R34, desc[UR8][R16.64] ;  /* 0x0000000810227981 */ /* 0x0010e2000c1e1900 */
[----:B------:R-:W-:Y:S01]  /*0650*/  IMAD.WIDE R20, R21, 0x4, R18 ;  /* 0x0000000415147825 */ /* 0x000fe200078e0212 */
[----:B------:R-:W-:-:S04]  /*0660*/  SEL R24, R37, R22, !P0 ;  /* 0x0000001625187207 */ /* 0x000fc80004000000 */
[----:B------:R4:W5:Y:S01]  /*0670*/  LDG.E R5, desc[UR8][R20.64] ;  /* 0x0000000814057981 */ /* 0x000962000c1e1900 */
[----:B------:R-:W-:-:S04]  /*0680*/  IMAD.WIDE R22, R23, 0x4, R18 ;  /* 0x0000000417167825 */ /* 0x000fc800078e0212 */
[--C-:B0-----:R-:W-:Y:S02]  /*0690*/  IMAD.WIDE R16, R37, 0x4, R18.reuse ;  /* 0x0000000425107825 */ /* 0x101fe400078e0212 */
[----:B------:R-:W2:Y:S02]  /*06a0*/  LDG.E R23, desc[UR8][R22.64] ;  /* 0x0000000816177981 */ /* 0x000ea4000c1e1900 */
[--C-:B----4-:R-:W-:Y:S01]  /*06b0*/  IMAD.WIDE R20, R27, 0x4, R18.reuse ;  /* 0x000000041b147825 */ /* 0x110fe200078e0212 */
[----:B------:R-:W-:Y:S01]  /*06c0*/  SEL R27, R6, R24, !P4 ;  /* 0x00000018061b7207 */ /* 0x000fe20006000000 */
[----:B------:R-:W3:Y:S02]  /*06d0*/  LDG.E R36, desc[UR8][R16.64] ;  /* 0x0000000810247981 */ /* 0x000ee4000c1e1900 */
[--C-:B------:R-:W-:Y:S02]  /*06e0*/  IMAD.WIDE R24, R25, 0x4, R18.reuse ;  /* 0x0000000419187825 */ /* 0x100fe400078e0212 */
[----:B------:R-:W4:Y:S02]  /*06f0*/  LDG.E R21, desc[UR8][R20.64] ;  /* 0x0000000814157981 */ /* 0x000f24000c1e1900 */
[----:B------:R-:W-:-:S02]  /*0700*/  IMAD.WIDE R26, R27, 0x4, R18 ;  /* 0x000000041b1a7825 */ /* 0x000fc400078e0212 */
[----:B------:R0:W4:Y:S04]  /*0710*/  LDG.E R22, desc[UR8][R24.64] ;  /* 0x0000000818167981 */ /* 0x000128000c1e1900 */
[----:B------:R5:W4:Y:S01]  /*0720*/  LDG.E R27, desc[UR8][R26.64] ;  /* 0x000000081a1b7981 */ /* 0x000b22000c1e1900 */
[----:B0-----:R-:W0:Y:S02]  /*0730*/  LDC.64 R24, c[0x0][0x380] ;  /* 0x0000e000ff187b82 */ /* 0x001e240000000a00 */
[----:B0-----:R-:W-:-:S04]  /*0740*/  IMAD.WIDE R24, R37, 0x4, R24 ;  /* 0x0000000425187825 */ /* 0x001fc800078e0218 */
[C---:B---3--:R-:W-:Y:S01]  /*0750*/  FADD R34, -R36.reuse, R34 ;  /* 0x0000002224227221 */ /* 0x048fe20000000100 */
[C---:B-----5:R-:W-:Y:S01]  /*0760*/  FADD R26, -R36.reuse, R5 ;  /* 0x00000005241a7221 */ /* 0x060fe20000000100 */
[C---:B--2---:R-:W-:Y:S01]  /*0770*/  FADD R5, -R36.reuse, R23 ;  /* 0x0000001724057221 */ /* 0x044fe20000000100 */
[----:B----4-:R-:W-:Y:S02]  /*0780*/  FADD R20, -R36, R21 ;  /* 0x0000001524147221 */ /* 0x010fe40000000100 */
[----:B------:R-:W-:Y:S01]  /*0790*/  FADD R34, R34, R26 ;  /* 0x0000001a22227221 */ /* 0x000fe20000000000 */
[----:B------:R-:W-:Y:S01]  /*07a0*/  MOV R23, UR7 ;  /* 0x0000000700177c02 */ /* 0x000fe20008000f00 */
[----:B------:R-:W-:Y:S01]  /*07b0*/  FADD R5, R5, R20 ;  /* 0x0000001405057221 */ /* 0x000fe20000000000 */
[----:B------:R-:W-:Y:S01]  /*07c0*/  FADD R22, -R36, R22 ;  /* 0x0000001624167221 */ /* 0x000fe20000000100 */
[----:B-1----:R-:W-:Y:S01]  /*07d0*/  FMUL R34, R34, UR14 ;  /* 0x0000000e22227c20 */ /* 0x002fe20008400000 */
[----:B------:R-:W-:-:S03]  /*07e0*/  FADD R21, -R36, R27 ;  /* 0x0000001b24157221 */ /* 0x000fc60000000100 */
[----:B------:R-:W-:Y:S01]  /*07f0*/  FFMA R5, R5, UR15, R34 ;  /* 0x0000000f05057c23 */ /* 0x000fe20008000022 */
[----:B------:R-:W-:Y:S01]  /*0800*/  FADD R22, R22, R21 ;  /* 0x0000001516167221 */ /* 0x000fe20000000000 */
[----:B------:R-:W-:Y:S01]  /*0810*/  IADD3 R20, PT, PT, R33, -0x1, RZ ;  /* 0xffffffff21147810 */ /* 0x000fe20007ffe0ff */
[----:B------:R-:W-:Y:S01]  /*0820*/  IMAD.WIDE R36, R23, 0x4, R16 ;  /* 0x0000000417247825 */ /* 0x000fe200078e0210 */
[----:B------:R-:W-:-:S03]  /*0830*/  SEL R23, R32, R31, !P1 ;  /* 0x0000001f20177207 */ /* 0x000fc60004800000 */
[----:B------:R-:W-:Y:S01]  /*0840*/  FFMA R21, R22, UR15, R5 ;  /* 0x0000000f16157c23 */ /* 0x000fe20008000005 */
[----:B------:R-:W-:Y:S01]  /*0850*/  SEL R27, R32, R15, !P1 ;  /* 0x0000000f201b7207 */ /* 0x000fe20004800000 */
[----:B------:R-:W-:Y:S01]  /*0860*/  VIADD R5, R10, 0xfffffffe ;  /* 0xfffffffe0a057836 */ /* 0x000fe20000000000 */
[----:B------:R-:W-:Y:S02]  /*0870*/  @!P2 SEL R5, R32, R20, !P0 ;  /* 0x000000142005a207 */ /* 0x000fe40004000000 */
[----:B------:R-:W-:Y:S02]  /*0880*/  SEL R23, R12, R23, P3 ;  /* 0x000000170c177207 */ /* 0x000fe40001800000 */
[----:B------:R-:W-:Y:S01]  /*0890*/  SEL R20, R30, R27, !P5 ;  /* 0x0000001b1e147207 */ /* 0x000fe20006800000 */
[----:B------:R0:W-:Y:S01]  /*08a0*/  STG.E desc[UR8][R24.64], R21 ;  /* 0x0000001518007986 */ /* 0x0001e2000c101908 */
[----:B------:R-:W-:Y:S01]  /*08b0*/  @P0 IADD3 R32, PT, PT, R7, -0x1, RZ ;  /* 0xffffffff07200810 */ /* 0x000fe20007ffe0ff */
[----:B------:R-:W-:-:S02]  /*08c0*/  IMAD.WIDE R22, R23, 0x4, R18 ;  /* 0x0000000417167825 */ /* 0x000fc400078e0212 */
[----:B------:R1:W2:Y:S01]  /*08d0*/  LDG.E R36, desc[UR8][R36.64] ;  /* 0x0000000824247981 */ /* 0x0002a2000c1e1900 */
[----:B------:R-:W-:Y:S01]  /*08e0*/  SEL R32, R10, R32, !P4 ;  /* 0x000000200a207207 */ /* 0x000fe20006000000 */
[--C-:B------:R-:W-:Y:S02]  /*08f0*/  IMAD.WIDE R26, R35, 0x4, R18.reuse ;  /* 0x00000004231a7825 */ /* 0x100fe400078e0212 */
[----:B------:R-:W2:Y:S02]  /*0900*/  LDG.E R23, desc[UR8][R22.64] ;  /* 0x0000000816177981 */ /* 0x000ea4000c1e1900 */
[--C-:B0-----:R-:W-:Y:S02]  /*0910*/  IMAD.WIDE R20, R20, 0x4, R18.reuse ;  /* 0x0000000414147825 */ /* 0x101fe400078e0212 */
[----:B------:R-:W3:Y:S02]  /*0920*/  LDG.E R17, desc[UR8][R16.64] ;  /* 0x0000000810117981 */ /* 0x000ee4000c1e1900 */
[----:B------:R-:W-:-:S02]  /*0930*/  IMAD.WIDE R34, R5, 0x4, R18 ;  /* 0x0000000405227825 */ /* 0x000fc400078e0212 */
[----:B------:R-:W4:Y:S04]  /*0940*/  LDG.E R27, desc[UR8][R26.64] ;  /* 0x000000081a1b7981 */ /* 0x000f28000c1e1900 */
[----:B------:R0:W5:Y:S01]  /*0950*/  LDG.E R21, desc[UR8][R20.64] ;  /* 0x0000000814157981 */ /* 0x000162000c1e1900 */
[----:B------:R-:W-:-:S03]  /*0960*/  IMAD.WIDE R18, R32, 0x4, R18 ;  /* 0x0000000420127825 */ /* 0x000fc600078e0212 */
[----:B------:R-:W5:Y:S04]  /*0970*/  LDG.E R35, desc[UR8][R34.64] ;  /* 0x0000000822237981 */ /* 0x000f68000c1e1900 */
[----:B------:R0:W5:Y:S01]  /*0980*/  LDG.E R19, desc[UR8][R18.64] ;  /* 0x0000000812137981 */ /* 0x000162000c1e1900 */
[----:B------:R-:W-:-:S04]  /*0990*/  ULOP3.LUT UR6, UR12, 0x7ffffffe, URZ, 0xc0, !UPT ;  /* 0x7ffffffe0c067892 */ /* 0x000fc8000f8ec0ff */
[----:B------:R-:W-:Y:S01]  /*09a0*/  UISETP.NE.AND UP0, UPT, UR4, UR6, UPT ;  /* 0x000000060400728c */ /* 0x000fe2000bf05270 */
[----:B-1----:R-:W-:Y:S01]  /*09b0*/  IMAD.U32 R37, RZ, RZ, UR7 ;  /* 0x00000007ff257e24 */ /* 0x002fe2000f8e00ff */
[----:B------:R-:W-:Y:S01]  /*09c0*/  MOV R32, UR7 ;  /* 0x0000000700207c02 */ /* 0x000fe20008000f00 */
[----:B0-----:R-:W-:Y:S01]  /*09d0*/  IMAD.U32 R20, RZ, RZ, UR7 ;  /* 0x00000007ff147e24 */ /* 0x001fe2000f8e00ff */
[----:B------:R-:W-:Y:S02]  /*09e0*/  MOV R18, UR7 ;  /* 0x0000000700127c02 */ /* 0x000fe40008000f00 */
[----:B------:R-:W-:Y:S01]  /*09f0*/  LEA R2, R37, R2, 0x1 ;  /* 0x0000000225027211 */ /* 0x000fe200078e08ff */
[----:B------:R-:W-:Y:S01]  /*0a00*/  IMAD R4, R32, 0x2, R4 ;  /* 0x0000000220047824 */ /* 0x000fe200078e0204 */
[C---:B------:R-:W-:Y:S01]  /*0a10*/  LEA R33, R18.reuse, R33, 0x1 ;  /* 0x0000002112217211 */ /* 0x040fe200078e08ff */
[----:B------:R-:W-:Y:S01]  /*0a20*/  IMAD R13, R18, 0x2, R13 ;  /* 0x00000002120d7824 */ /* 0x000fe200078e020d */
[----:B------:R-:W-:-:S02]  /*0a30*/  LEA R11, R20, R11, 0x1 ;  /* 0x0000000b140b7211 */ /* 0x000fc400078e08ff */
[----:B------:R-:W-:Y:S02]  /*0a40*/  LEA R15, R18, R15, 0x1 ;  /* 0x0000000f120f7211 */ /* 0x000fe400078e08ff */
[----:B------:R-:W-:Y:S01]  /*0a50*/  LEA R7, R20, R7, 0x1 ;  /* 0x0000000714077211 */ /* 0x000fe200078e08ff */
[C---:B--2---:R-:W-:Y:S01]  /*0a60*/  FADD R5, -R36.reuse, R23 ;  /* 0x0000001724057221 */ /* 0x044fe20000000100 */
[C---:B---3--:R-:W-:Y:S01]  /*0a70*/  FADD R17, -R36.reuse, R17 ;  /* 0x0000001124117221 */ /* 0x048fe20000000100 */
[C---:B----4-:R-:W-:Y:S01]  /*0a80*/  FADD R16, -R36.reuse, R27 ;  /* 0x0000001b24107221 */ /* 0x050fe20000000100 */
[----:B-----5:R-:W-:-:S04]  /*0a90*/  FADD R26, -R36, R21 ;  /* 0x00000015241a7221 */ /* 0x020fc80000000100 */
[----:B------:R-:W-:Y:S01]  /*0aa0*/  FADD R5, R5, R26 ;  /* 0x0000001a05057221 */ /* 0x000fe20000000000 */
[C---:B------:R-:W-:Y:S01]  /*0ab0*/  FADD R35, -R36.reuse, R35 ;  /* 0x0000002324237221 */ /* 0x040fe20000000100 */
[----:B------:R-:W-:Y:S01]  /*0ac0*/  FADD R16, R17, R16 ;  /* 0x0000001011107221 */ /* 0x000fe20000000000 */
[----:B------:R-:W-:Y:S01]  /*0ad0*/  FADD R36, -R36, R19 ;  /* 0x0000001324247221 */ /* 0x000fe20000000100 */
[----:B------:R-:W-:Y:S01]  /*0ae0*/  FMUL R5, R5, UR14 ;  /* 0x0000000e05057c20 */ /* 0x000fe20008400000 */
[----:B------:R-:W-:Y:S02]  /*0af0*/  MOV R17, UR7 ;  /* 0x0000000700117c02 */ /* 0x000fe40008000f00 */
[----:B------:R-:W-:Y:S01]  /*0b00*/  FADD R36, R35, R36 ;  /* 0x0000002423247221 */ /* 0x000fe20000000000 */
[----:B------:R-:W-:Y:S02]  /*0b10*/  FFMA R5, R16, UR15, R5 ;  /* 0x0000000f10057c23 */ /* 0x000fe40008000005 */
[----:B------:R-:W-:-:S04]  /*0b20*/  IMAD.WIDE R24, R17, 0x4, R24 ;  /* 0x0000000411187825 */ /* 0x000fc800078e0218 */
[----:B------:R-:W-:-:S05]  /*0b30*/  FFMA R5, R36, UR15, R5 ;  /* 0x0000000f24057c23 */ /* 0x000fca0008000005 */
[----:B------:R3:W-:Y:S01]  /*0b40*/  STG.E desc[UR8][R24.64], R5 ;  /* 0x0000000518007986 */ /* 0x0007e2000c101908 */
[----:B------:R-:W-:Y:S01]  /*0b50*/  IMAD.U32 R16, RZ, RZ, UR7 ;  /* 0x00000007ff107e24 */ /* 0x000fe2000f8e00ff */
[----:B------:R-:W-:Y:S01]  /*0b60*/  MOV R19, UR7 ;  /* 0x0000000700137c02 */ /* 0x000fe20008000f00 */
[----:B------:R-:W-:Y:S01]  /*0b70*/  IMAD.U32 R21, RZ, RZ, UR7 ;  /* 0x00000007ff157e24 */ /* 0x000fe2000f8e00ff */
[----:B------:R-:W-:Y:S02]  /*0b80*/  LEA R6, R17, R6, 0x1 ;  /* 0x0000000611067211 */ /* 0x000fe400078e08ff */
[C---:B------:R-:W-:Y:S01]  /*0b90*/  LEA R31, R16.reuse, R31, 0x1 ;  /* 0x0000001f101f7211 */ /* 0x040fe200078e08ff */
[----:B------:R-:W-:Y:S01]  /*0ba0*/  IMAD R14, R19, 0x2, R14 ;  /* 0x00000002130e7824 */ /* 0x000fe200078e020e */
[----:B------:R-:W-:Y:S01]  /*0bb0*/  LEA R30, R17, R30, 0x1 ;  /* 0x0000001e111e7211 */ /* 0x000fe200078e08ff */
[----:B------:R-:W-:Y:S01]  /*0bc0*/  IMAD R12, R19, 0x2, R12 ;  /* 0x00000002130c7824 */ /* 0x000fe200078e020c */
[----:B------:R-:W-:-:S02]  /*0bd0*/  LEA R29, R16, R29, 0x1 ;  /* 0x0000001d101d7211 */ /* 0x000fc400078e08ff */
[----:B------:R-:W-:Y:S02]  /*0be0*/  LEA R28, R21, R28, 0x1 ;  /* 0x0000001c151c7211 */ /* 0x000fe400078e08ff */
[----:B------:R-:W-:Y:S02]  /*0bf0*/  LEA R9, R16, R9, 0x1 ;  /* 0x0000000910097211 */ /* 0x000fe400078e08ff */
[----:B------:R-:W-:Y:S01]  /*0c00*/  LEA R10, R17, R10, 0x1 ;  /* 0x0000000a110a7211 */ /* 0x000fe200078e08ff */
[----:B---3--:R-:W-:Y:S06]  /*0c10*/  BRA.U UP0, `(.L_x_1) ;  /* 0xfffffff900047547 */ /* 0x008fec000b83ffff */
[----:B------:R-:W-:-:S05]  /*0c20*/  UMOV UR4, UR6 ;  /* 0x0000000600047c82 */ /* 0x000fca0008000000 */
.L_x_0:
[----:B------:R-:W-:-:S04]  /*0c30*/  ULOP3.LUT UR6, UR12, 0x1, URZ, 0xc0, !UPT ;  /* 0x000000010c067892 */ /* 0x000fc8000f8ec0ff */
[----:B------:R-:W-:-:S06]  /*0c40*/  UISETP.NE.U32.AND UP0, UPT, UR6, 0x1, UPT ;  /* 0x000000010600788c */ /* 0x000fcc000bf05070 */
[----:B------:R-:W-:-:S13]  /*0c50*/  PLOP3.LUT P0, PT, PT, PT, UP0, 0x80, 0x8 ;  /* 0x000000000008781c */ /* 0x000fda0003f0f008 */
[----:B0-----:R-:W-:Y:S05]  /*0c60*/  @P0 EXIT ;  /* 0x000000000000094d */ /* 0x001fea0003800000 */
[----:B------:R-:W0:Y:S01]  /*0c70*/  LDCU UR5, c[0x0][0x3ac] ;  /* 0x00007580ff0577ac */ /* 0x000e220008000800 */
[----:B------:R-:W-:Y:S01]  /*0c80*/  MOV R9, UR4 ;  /* 0x0000000400097c02 */ /* 0x000fe20008000f00 */
[C---:B------:R-:W-:Y:S01]  /*0c90*/  VIADD R2, R3.reuse, 0x1 ;  /* 0x0000000103027836 */ /* 0x040fe20000000000 */
[----:B------:R-:W-:Y:S01]  /*0ca0*/  IADD3 R4, PT, PT, R0, 0x1, RZ ;  /* 0x0000000100047810 */ /* 0x000fe20007ffe0ff */
[----:B------:R-:W1:Y:S01]  /*0cb0*/  LDCU.64 UR16, c[0x0][0x398] ;  /* 0x00007300ff1077ac */ /* 0x000e620008000a00 */
[----:B------:R-:W-:Y:S01]  /*0cc0*/  IMAD R10, R3, UR10, R0 ;  /* 0x0000000a030a7c24 */ /* 0x000fe2000f8e0200 */
[----:B------:R-:W-:Y:S01]  /*0cd0*/  MOV R8, UR10 ;  /* 0x0000000a00087c02 */ /* 0x000fe20008000f00 */
[----:B------:R-:W-:Y:S01]  /*0ce0*/  IMAD R9, R9, UR7, RZ ;  /* 0x0000000709097c24 */ /* 0x000fe2000f8e02ff */
[----:B------:R-:W-:Y:S01]  /*0cf0*/  UIADD3 UR6, UPT, UPT, UR12, -0x1, URZ ;  /* 0xffffffff0c067890 */ /* 0x000fe2000fffe0ff */
[----:B------:R-:W-:Y:S01]  /*0d00*/  ISETP.GE.U32.AND P0, PT, R4, UR10, PT ;  /* 0x0000000a04007c0c */ /* 0x000fe2000bf06070 */
[----:B------:R-:W2:Y:S01]  /*0d10*/  LDCU.64 UR14, c[0x0][0x3a0] ;  /* 0x00007400ff0e77ac */ /* 0x000ea20008000a00 */
[----:B------:R-:W-:Y:S01]  /*0d20*/  ISETP.NE.AND P6, PT, RZ, UR4, PT ;  /* 0x00000004ff007c0c */ /* 0x000fe2000bfc5270 */
[----:B------:R-:W-:Y:S01]  /*0d30*/  IMAD.U32 R15, RZ, RZ, UR7 ;  /* 0x00000007ff0f7e24 */ /* 0x000fe2000f8e00ff */
[----:B------:R-:W-:Y:S01]  /*0d40*/  IADD3 R7, PT, PT, R10, R9, RZ ;  /* 0x000000090a077210 */ /* 0x000fe20007ffe0ff */
[----:B------:R-:W-:Y:S01]  /*0d50*/  IMAD.U32 R13, RZ, RZ, UR7 ;  /* 0x00000007ff0d7e24 */ /* 0x000fe2000f8e00ff */
[----:B------:R-:W-:-:S02]  /*0d60*/  MOV R5, UR6 ;  /* 0x0000000600057c02 */ /* 0x000fc40008000f00 */
[----:B------:R-:W-:Y:S01]  /*0d70*/  IADD3 R6, PT, PT, R10, -UR7, R9 ;  /* 0x800000070a067c10 */ /* 0x000fe2000fffe009 */
[----:B------:R-:W-:Y:S01]  /*0d80*/  VIADD R17, R7, UR10 ;  /* 0x0000000a07117c36 */ /* 0x000fe20008000000 */
[----:B0-----:R-:W-:Y:S01]  /*0d90*/  ISETP.GE.AND P1, PT, R2, UR5, PT ;  /* 0x0000000502007c0c */ /* 0x001fe2000bf26270 */
[----:B------:R-:W-:Y:S01]  /*0da0*/  IMAD R2, R5, UR7, R10 ;  /* 0x0000000705027c24 */ /* 0x000fe2000f8e020a */
[----:B------:R-:W-:Y:S01]  /*0db0*/  UIADD3 UR5, UPT, UPT, UR4, 0x1, URZ ;  /* 0x0000000104057890 */ /* 0x000fe2000fffe0ff */
[----:B------:R-:W0:Y:S01]  /*0dc0*/  LDC.64 R4, c[0x0][0x388] ;  /* 0x0000e200ff047b82 */ /* 0x000e220000000a00 */
[----:B-1----:R-:W-:Y:S01]  /*0dd0*/  ISETP.NE.AND P4, PT, RZ, UR17, PT ;  /* 0x00000011ff007c0c */ /* 0x002fe2000bf85270 */
[----:B------:R-:W1:Y:S01]  /*0de0*/  LDCU UR4, c[0x0][0x394] ;  /* 0x00007280ff0477ac */ /* 0x000e620008000800 */
[----:B------:R-:W-:Y:S02]  /*0df0*/  ISETP.GT.AND P2, PT, R3, RZ, PT ;  /* 0x000000ff0300720c */ /* 0x000fe40003f44270 */
[----:B------:R-:W-:Y:S01]  /*0e00*/  SEL R11, R7, R2, !P4 ;  /* 0x00000002070b7207 */ /* 0x000fe20006000000 */
[----:B------:R-:W-:Y:S01]  /*0e10*/  UISETP.GE.AND UP0, UPT, UR5, UR12, UPT ;  /* 0x0000000c0500728c */ /* 0x000fe2000bf06270 */
[----:B------:R-:W-:Y:S01]  /*0e20*/  IMAD R2, R3, R8, -UR10 ;  /* 0x8000000a03027e24 */ /* 0x000fe2000f8e0208 */
[----:B------:R-:W-:-:S02]  /*0e30*/  IADD3 R8, PT, PT, R0, -UR10, R15 ;  /* 0x8000000a00087c10 */ /* 0x000fc4000fffe00f */
[----:B------:R-:W-:Y:S02]  /*0e40*/  SEL R11, R11, R6, !P6 ;  /* 0x000000060b0b7207 */ /* 0x000fe40007000000 */
[----:B------:R-:W-:Y:S02]  /*0e50*/  PLOP3.LUT P6, PT, PT, PT, UP0, 0x80, 0x8 ;  /* 0x000000000008781c */ /* 0x000fe40003fcf008 */
[C---:B------:R-:W-:Y:S02]  /*0e60*/  ISETP.NE.AND P3, PT, R0.reuse, RZ, PT ;  /* 0x000000ff0000720c */ /* 0x040fe40003f65270 */
[----:B------:R-:W-:Y:S01]  /*0e70*/  IADD3 R15, PT, PT, R9, R2, R0 ;  /* 0x00000002090f7210 */ /* 0x000fe20007ffe000 */
[--C-:B------:R-:W-:Y:S01]  /*0e80*/  IMAD.IADD R0, R0, 0x1, R9.reuse ;  /* 0x0000000100007824 */ /* 0x100fe200078e0209 */
[----:B--2---:R-:W-:Y:S01]  /*0e90*/  ISETP.NE.AND P5, PT, RZ, UR14, PT ;  /* 0x0000000eff007c0c */ /* 0x004fe2000bfa5270 */
[----:B------:R-:W-:Y:S01]  /*0ea0*/  IMAD R2, R3, UR10, R9 ;  /* 0x0000000a03027c24 */ /* 0x000fe2000f8e0209 */
[----:B------:R-:W-:-:S02]  /*0eb0*/  IADD3 R8, PT, PT, R9, R8, RZ ;  /* 0x0000000809087210 */ /* 0x000fc40007ffe0ff */
[----:B------:R-:W-:Y:S02]  /*0ec0*/  MOV R3, UR10 ;  /* 0x0000000a00037c02 */ /* 0x000fe40008000f00 */
[C---:B------:R-:W-:Y:S01]  /*0ed0*/  @!P2 SEL R15, R7.reuse, R8, !P5 ;  /* 0x00000008070fa207 */ /* 0x040fe20006800000 */
[C-C-:B0-----:R-:W-:Y:S01]  /*0ee0*/  IMAD.WIDE R8, R7.reuse, 0x4, R4.reuse ;  /* 0x0000000407087825 */ /* 0x141fe200078e0204 */
[----:B------:R-:W-:Y:S02]  /*0ef0*/  @P1 SEL R17, R7, R0, !P5 ;  /* 0x0000000007111207 */ /* 0x000fe40006800000 */
[----:B------:R-:W-:Y:S01]  /*0f00*/  LEA R13, R13, R6, 0x1 ;  /* 0x000000060d0d7211 */ /* 0x000fe200078e08ff */
[----:B------:R-:W-:Y:S01]  /*0f10*/  IMAD.WIDE R14, R15, 0x4, R4 ;  /* 0x000000040f0e7825 */ /* 0x000fe200078e0204 */
[----:B------:R-:W-:Y:S01]  /*0f20*/  ISETP.NE.AND P2, PT, RZ, UR15, PT ;  /* 0x0000000fff007c0c */ /* 0x000fe2000bf45270 */
[----:B------:R-:W2:Y:S01]  /*0f30*/  LDG.E R8, desc[UR8][R8.64] ;  /* 0x0000000808087981 */ /* 0x000ea2000c1e1900 */
[----:B------:R-:W-:Y:S01]  /*0f40*/  IADD3 R6, PT, PT, R2, -0x1, R3 ;  /* 0xffffffff02067810 */ /* 0x000fe20007ffe003 */
[--C-:B------:R-:W-:Y:S01]  /*0f50*/  IMAD.WIDE R16, R17, 0x4, R4.reuse ;  /* 0x0000000411107825 */ /* 0x100fe200078e0204 */
[C---:B------:R-:W-:Y:S01]  /*0f60*/  @P6 SEL R13, R7.reuse, R10, !P4 ;  /* 0x0000000a070d6207 */ /* 0x040fe20006000000 */
[----:B------:R-:W2:Y:S01]  /*0f70*/  LDG.E R15, desc[UR8][R14.64] ;  /* 0x000000080e0f7981 */ /* 0x000ea2000c1e1900 */
[----:B------:R-:W-:Y:S01]  /*0f80*/  IADD3 R19, PT, PT, R7, -0x1, RZ ;  /* 0xffffffff07137810 */ /* 0x000fe20007ffe0ff */
[--C-:B------:R-:W-:Y:S01]  /*0f90*/  IMAD.WIDE R10, R11, 0x4, R4.reuse ;  /* 0x000000040b0a7825 */ /* 0x100fe200078e0204 */
[C---:B------:R-:W-:Y:S01]  /*0fa0*/  IADD3 R3, PT, PT, R7.reuse, 0x1, RZ ;  /* 0x0000000107037810 */ /* 0x040fe20007ffe0ff */
[----:B------:R-:W3:Y:S01]  /*0fb0*/  LDG.E R17, desc[UR8][R16.64] ;  /* 0x0000000810117981 */ /* 0x000ee2000c1e1900 */
[----:B------:R-:W-:Y:S01]  /*0fc0*/  @!P3 SEL R19, R7, R6, !P2 ;  /* 0x000000060713b207 */ /* 0x000fe20005000000 */
[--C-:B------:R-:W-:Y:S01]  /*0fd0*/  IMAD.WIDE R12, R13, 0x4, R4.reuse ;  /* 0x000000040d0c7825 */ /* 0x100fe200078e0204 */
[----:B------:R-:W-:Y:S01]  /*0fe0*/  @P0 SEL R3, R7, R2, !P2 ;  /* 0x0000000207030207 */ /* 0x000fe20005000000 */
[----:B------:R-:W4:Y:S02]  /*0ff0*/  LDG.E R11, desc[UR8][R10.64] ;  /* 0x000000080a0b7981 */ /* 0x000f24000c1e1900 */
[----:B------:R-:W-:-:S02]  /*1000*/  IMAD.WIDE R18, R19, 0x4, R4 ;  /* 0x0000000413127825 */ /* 0x000fc400078e0204 */
[----:B------:R-:W5:Y:S02]  /*1010*/  LDG.E R13, desc[UR8][R12.64] ;  /* 0x000000080c0d7981 */ /* 0x000f64000c1e1900 */
[----:B------:R-:W-:Y:S02]  /*1020*/  IMAD.WIDE R4, R3, 0x4, R4 ;  /* 0x0000000403047825 */ /* 0x000fe400078e0204 */
[----:B------:R-:W5:Y:S01]  /*1030*/  LDG.E R19, desc[UR8][R18.64] ;  /* 0x0000000812137981 */ /* 0x000f62000c1e1900 */
[----:B------:R-:W0:Y:S03]  /*1040*/  LDC.64 R2, c[0x0][0x380] ;  /* 0x0000e000ff027b82 */ /* 0x000e260000000a00 */
[----:B------:R-:W5:Y:S01]  /*1050*/  LDG.E R5, desc[UR8][R4.64] ;  /* 0x0000000804057981 */ /* 0x000f62000c1e1900 */
[----:B0-----:R-:W-:-:S04]  /*1060*/  IMAD.WIDE R2, R7, 0x4, R2 ;  /* 0x0000000407027825 */ /* 0x001fc800078e0202 */
[C---:B--2---:R-:W-:Y:S01]  /*1070*/  FADD R6, -R8.reuse, R15 ;  /* 0x0000000f08067221 */ /* 0x044fe20000000100 */
[C---:B---3--:R-:W-:Y:S01]  /*1080*/  FADD R9, -R8.reuse, R17 ;  /* 0x0000001108097221 */ /* 0x048fe20000000100 */
[----:B----4-:R-:W-:-:S03]  /*1090*/  FADD R0, -R8, R11 ;  /* 0x0000000b08007221 */ /* 0x010fc60000000100 */
[----:B------:R-:W-:Y:S01]  /*10a0*/  FADD R6, R6, R9 ;  /* 0x0000000906067221 */ /* 0x000fe20000000000 */
[C---:B-----5:R-:W-:Y:S01]  /*10b0*/  FADD R13, -R8.reuse, R13 ;  /* 0x0000000d080d7221 */ /* 0x060fe20000000100 */
[----:B------:R-:W-:-:S03]  /*10c0*/  FADD R9, -R8, R19 ;  /* 0x0000001308097221 */ /* 0x000fc60000000100 */
[----:B------:R-:W-:Y:S01]  /*10d0*/  FADD R0, R0, R13 ;  /* 0x0000000d00007221 */ /* 0x000fe20000000000 */
[----:B------:R-:W-:Y:S01]  /*10e0*/  FADD R8, -R8, R5 ;  /* 0x0000000508087221 */ /* 0x000fe20000000100 */
[----:B-1----:R-:W-:-:S03]  /*10f0*/  FMUL R5, R6, UR4 ;  /* 0x0000000406057c20 */ /* 0x002fc60008400000 */
[----:B------:R-:W-:Y:S01]  /*1100*/  FADD R9, R9, R8 ;  /* 0x0000000809097221 */ /* 0x000fe20000000000 */
[----:B------:R-:W-:-:S04]  /*1110*/  FFMA R0, R0, UR16, R5 ;  /* 0x0000001000007c23 */ /* 0x000fc80008000005 */
[----:B------:R-:W-:-:S05]  /*1120*/  FFMA R9, R9, UR16, R0 ;  /* 0x0000001009097c23 */ /* 0x000fca0008000000 */
[----:B------:R-:W-:Y:S01]  /*1130*/  STG.E desc[UR8][R2.64], R9 ;  /* 0x0000000902007986 */ /* 0x000fe2000c101908 */
[----:B------:R-:W-:Y:S05]  /*1140*/  EXIT ;  /* 0x000000000000794d */ /* 0x000fea0003800000 */
.L_x_2:
[----:B------:R-:W-:-:S00]  /*1150*/  BRA `(.L_x_2) ;  /* 0xfffffffc00fc7947 */ /* 0x000fc0000383ffff */
[----:B------:R-:W-:-:S00]  /*1160*/  NOP ;  /* 0x0000000000007918 */ /* 0x000fc00000000000 */
        /* <DEDUP_REMOVED lines=9> */
.L_x_3:


//--------------------- .nv.shared.reserved.0     --------------------------
	.section	.nv.shared.reserved.0,"aw",@nobits
	.weak		__nv_reservedSMEM_offset_0_alias
	.size		__nv_reservedSMEM_offset_0_alias, 0, 64
	.other		__nv_reservedSMEM_offset_0_alias,@"STO_CUDA_RESERVED_SHARED STV_DEFAULT"
__nv_reservedSMEM_offset_0_alias:
	.zero		0
	.zero		64


//--------------------- .nv.constant0._Z9exchange6PfS_fffiiiiii --------------------------
	.section	.nv.constant0._Z9exchange6PfS_fffiiiiii,"a",@progbits
	.sectionflags	@""
	.align	4
.nv.constant0._Z9exchange6PfS_fffiiiiii:
	.zero		948


//--------------------- SYMBOLS --------------------------

	.type		.nv.reservedSmem.offset0,@object
	.size		.nv.reservedSmem.offset0,0x4
